//
// Generated by NVIDIA NVVM Compiler
//
// Compiler Build ID: CL-36424714
// Cuda compilation tools, release 13.0, V13.0.88
// Based on NVVM 20.0.0
//

.version 9.0
.target sm_100
.address_size 64

	// .globl	_Z9initArrayiPf

.visible .entry _Z9initArrayiPf(
	.param .u32 _Z9initArrayiPf_param_0,
	.param .u64 .ptr .align 1 _Z9initArrayiPf_param_1
)
{
	.reg .pred 	%p<2>;
	.reg .b32 	%r<7>;
	.reg .b64 	%rd<5>;

	ld.param.u32 	%r2, [_Z9initArrayiPf_param_0];
	ld.param.u64 	%rd1, [_Z9initArrayiPf_param_1];
	mov.u32 	%r3, %ctaid.x;
	mov.u32 	%r4, %ntid.x;
	mov.u32 	%r5, %tid.x;
	mad.lo.s32 	%r1, %r3, %r4, %r5;
	setp.ge.s32 	%p1, %r1, %r2;
	@%p1 bra 	$L__BB0_2;
	cvta.to.global.u64 	%rd2, %rd1;
	mul.wide.s32 	%rd3, %r1, 4;
	add.s64 	%rd4, %rd2, %rd3;
	mov.b32 	%r6, 0;
	st.global.u32 	[%rd4], %r6;
$L__BB0_2:
	ret;

}


// ===== COMPILED SASS (sm_100) =====

	.target	sm_100

	.elftype	@"ET_EXEC"


//--------------------- .note.nv.tkinfo           --------------------------
	.section	.note.nv.tkinfo,"",@"SHT_NOTE"
	.sectionflags	@"SHF_NOTE_NV_TKINFO"
	.tkinfo
        /*0018*/ 	.word	0x00000002
        /*0030*/ 	.string	""
        /*0030*/ 	.string	"ptxas"
        /*0030*/ 	.string	"Cuda compilation tools, release 13.0, V13.0.88"
        /*0030*/ 	.string	"Build cuda_13.0.r13.0/compiler.36424714_0"
        /*0030*/ 	.string	"-arch sm_100 -m 64 "



//--------------------- .note.nv.cuinfo           --------------------------
	.section	.note.nv.cuinfo,"",@"SHT_NOTE"
	.sectionflags	@"SHF_NOTE_NV_CUINFO"
        /*0018*/ 	.short	0x0002
        /*001a*/ 	.short	0x0064
        /*001c*/ 	.short	0x0082
	.zero		2


//--------------------- .nv.info                  --------------------------
	.section	.nv.info,"",@"SHT_CUDA_INFO"
	.align	4


	//----- nvinfo : EIATTR_REGCOUNT
	.align		4
        /*0000*/ 	.byte	0x04, 0x2f
        /*0002*/ 	.short	(.L_1 - .L_0)
	.align		4
.L_0:
        /*0004*/ 	.word	index@(_Z9initArrayiPf)
        /*0008*/ 	.word	0x00000008


	//----- nvinfo : EIATTR_FRAME_SIZE
	.align		4
.L_1:
        /*000c*/ 	.byte	0x04, 0x11
        /*000e*/ 	.short	(.L_3 - .L_2)
	.align		4
.L_2:
        /*0010*/ 	.word	index@(_Z9initArrayiPf)
        /*0014*/ 	.word	0x00000000


	//----- nvinfo : EIATTR_MIN_STACK_SIZE
	.align		4
.L_3:
        /*0018*/ 	.byte	0x04, 0x12
        /*001a*/ 	.short	(.L_5 - .L_4)
	.align		4
.L_4:
        /*001c*/ 	.word	index@(_Z9initArrayiPf)
        /*0020*/ 	.word	0x00000000
.L_5:


//--------------------- .nv.compat                --------------------------
	.section	.nv.compat,"",@"SHT_CUDA_COMPAT_INFO"
	.align	4
        /*0000*/ 	.byte	0x02, 0x09, 0x00, 0x00, 0x02, 0x02, 0x01, 0x00, 0x02, 0x05, 0x05, 0x00, 0x03, 0x07, 0x01, 0x01
        /*0010*/ 	.byte	0x02, 0x03, 0x00, 0x00, 0x02, 0x06, 0x01, 0x00, 0x04, 0x0b, 0x08, 0x00, 0x09, 0x00, 0x00, 0x00
        /*0020*/ 	.byte	0x00, 0x00, 0x00, 0x00


//--------------------- .nv.info._Z9initArrayiPf  --------------------------
	.section	.nv.info._Z9initArrayiPf,"",@"SHT_CUDA_INFO"
	.sectionflags	@""
	.align	4


	//----- nvinfo : EIATTR_CUDA_API_VERSION
	.align		4
        /*0000*/ 	.byte	0x04, 0x37
        /*0002*/ 	.short	(.L_7 - .L_6)
.L_6:
        /*0004*/ 	.word	0x00000082


	//----- nvinfo : EIATTR_KPARAM_INFO
	.align		4
.L_7:
        /*0008*/ 	.byte	0x04, 0x17
        /*000a*/ 	.short	(.L_9 - .L_8)
.L_8:
        /*000c*/ 	.word	0x00000000
        /*0010*/ 	.short	0x0001
        /*0012*/ 	.short	0x0008
        /*0014*/ 	.byte	0x00, 0xf5, 0x21, 0x00


	//----- nvinfo : EIATTR_KPARAM_INFO
	.align		4
.L_9:
        /*0018*/ 	.byte	0x04, 0x17
        /*001a*/ 	.short	(.L_11 - .L_10)
.L_10:
        /*001c*/ 	.word	0x00000000
        /*0020*/ 	.short	0x0000
        /*0022*/ 	.short	0x0000
        /*0024*/ 	.byte	0x00, 0xf0, 0x11, 0x00


	//----- nvinfo : EIATTR_SPARSE_MMA_MASK
	.align		4
.L_11:
        /*0028*/ 	.byte	0x03, 0x50
        /*002a*/ 	.short	0x0000


	//----- nvinfo : EIATTR_MAXREG_COUNT
	.align		4
        /*002c*/ 	.byte	0x03, 0x1b
        /*002e*/ 	.short	0x00ff


	//----- nvinfo : EIATTR_MERCURY_ISA_VERSION
	.align		4
        /*0030*/ 	.byte	0x03, 0x5f
        /*0032*/ 	.short	0x0101


	//----- nvinfo : EIATTR_VRC_CTA_INIT_COUNT
	.align		4
        /*0034*/ 	.byte	0x02, 0x4a
	.zero		1
	.zero		1


	//----- nvinfo : EIATTR_EXIT_INSTR_OFFSETS
	.align		4
        /*0038*/ 	.byte	0x04, 0x1c
        /*003a*/ 	.short	(.L_13 - .L_12)


	//   ....[0]....
.L_12:
        /*003c*/ 	.word	0x00000070


	//   ....[1]....
        /*0040*/ 	.word	0x000000c0


	//----- nvinfo : EIATTR_CBANK_PARAM_SIZE
	.align		4
.L_13:
        /*0044*/ 	.byte	0x03, 0x19
        /*0046*/ 	.short	0x0010


	//----- nvinfo : EIATTR_PARAM_CBANK
	.align		4
        /*0048*/ 	.byte	0x04, 0x0a
        /*004a*/ 	.short	(.L_15 - .L_14)
	.align		4
.L_14:
        /*004c*/ 	.word	index@(.nv.constant0._Z9initArrayiPf)
        /*0050*/ 	.short	0x0380
        /*0052*/ 	.short	0x0010


	//----- nvinfo : EIATTR_SW_WAR
	.align		4
.L_15:
        /*0054*/ 	.byte	0x04, 0x36
        /*0056*/ 	.short	(.L_17 - .L_16)
.L_16:
        /*0058*/ 	.word	0x00000008
.L_17:


//--------------------- .nv.callgraph             --------------------------
	.section	.nv.callgraph,"",@"SHT_CUDA_CALLGRAPH"
	.align	4
	.sectionentsize	8
	.align		4
        /*0000*/ 	.word	0x00000000
	.align		4
        /*0004*/ 	.word	0xffffffff
	.align		4
        /*0008*/ 	.word	0x00000000
	.align		4
        /*000c*/ 	.word	0xfffffffe
	.align		4
        /*0010*/ 	.word	0x00000000
	.align		4
        /*0014*/ 	.word	0xfffffffd
	.align		4
        /*0018*/ 	.word	0x00000000
	.align		4
        /*001c*/ 	.word	0xfffffffc


//--------------------- .text._Z9initArrayiPf     --------------------------
	.section	.text._Z9initArrayiPf,"ax",@progbits
	.align	128
        .global         _Z9initArrayiPf
        .type           _Z9initArrayiPf,@function
        .size           _Z9initArrayiPf,(.L_x_1 - _Z9initArrayiPf)
        .other          _Z9initArrayiPf,@"STO_CUDA_ENTRY STV_DEFAULT"
_Z9initArrayiPf:
.text._Z9initArrayiPf:
[----:B------:R-:W-:Y:S01]  /*0000*/  LDC R1, c[0x0][0x37c] ;  /* 0x0000df00ff017b82 */ /* 0x000fe20000000800 */
[----:B------:R-:W0:Y:S07]  /*0010*/  S2R R0, SR_TID.X ;  /* 0x0000000000007919 */ /* 0x000e2e0000002100 */
[----:B------:R-:W0:Y:S01]  /*0020*/  S2UR UR4, SR_CTAID.X ;  /* 0x00000000000479c3 */ /* 0x000e220000002500 */
[----:B------:R-:W1:Y:S07]  /*0030*/  LDCU UR5, c[0x0][0x380] ;  /* 0x00007000ff0577ac */ /* 0x000e6e0008000800 */
[----:B------:R-:W0:Y:S02]  /*0040*/  LDC R5, c[0x0][0x360] ;  /* 0x0000d800ff057b82 */ /* 0x000e240000000800 */
[----:B0-----:R-:W-:-:S05]  /*0050*/  IMAD R5, R5, UR4, R0 ;  /* 0x0000000405057c24 */ /* 0x001fca000f8e0200 */
[----:B-1----:R-:W-:-:S13]  /*0060*/  ISETP.GE.AND P0, PT, R5, UR5, PT ;  /* 0x0000000505007c0c */ /* 0x002fda000bf06270 */
[----:B------:R-:W-:Y:S05]  /*0070*/  @P0 EXIT ;  /* 0x000000000000094d */ /* 0x000fea0003800000 */
[----:B------:R-:W0:Y:S01]  /*0080*/  LDC.64 R2, c[0x0][0x388] ;  /* 0x0000e200ff027b82 */ /* 0x000e220000000a00 */
[----:B------:R-:W1:Y:S01]  /*0090*/  LDCU.64 UR4, c[0x0][0x358] ;  /* 0x00006b00ff0477ac */ /* 0x000e620008000a00 */
[----:B0-----:R-:W-:-:S05]  /*00a0*/  IMAD.WIDE R2, R5, 0x4, R2 ;  /* 0x0000000405027825 */ /* 0x001fca00078e0202 */
[----:B-1----:R-:W-:Y:S01]  /*00b0*/  STG.E desc[UR4][R2.64], RZ ;  /* 0x000000ff02007986 */ /* 0x002fe2000c101904 */
[----:B------:R-:W-:Y:S05]  /*00c0*/  EXIT ;  /* 0x000000000000794d */ /* 0x000fea0003800000 */
.L_x_0:
[----:B------:R-:W-:-:S00]  /*00d0*/  BRA `(.L_x_0) ;  /* 0xfffffffc00fc7947 */ /* 0x000fc0000383ffff */
[----:B------:R-:W-:-:S00]  /*00e0*/  NOP ;  /* 0x0000000000007918 */ /* 0x000fc00000000000 */
        /* <DEDUP_REMOVED lines=9> */
.L_x_1:


//--------------------- .nv.shared.reserved.0     --------------------------
	.section	.nv.shared.reserved.0,"aw",@nobits
	.weak		__nv_reservedSMEM_offset_0_alias
	.size		__nv_reservedSMEM_offset_0_alias, 0, 64
	.other		__nv_reservedSMEM_offset_0_alias,@"STO_CUDA_RESERVED_SHARED STV_DEFAULT"
__nv_reservedSMEM_offset_0_alias:
	.zero		0
	.zero		64


//--------------------- .nv.constant0._Z9initArrayiPf --------------------------
	.section	.nv.constant0._Z9initArrayiPf,"a",@progbits
	.sectionflags	@""
	.align	4
.nv.constant0._Z9initArrayiPf:
	.zero		912


//--------------------- SYMBOLS --------------------------

	.type		.nv.reservedSmem.offset0,@object
	.size		.nv.reservedSmem.offset0,0x4
